	.headerflags	@"EF_CUDA_TEXMODE_UNIFIED EF_CUDA_64BIT_ADDRESS EF_CUDA_ACCELERATORS EF_CUDA_SM90 EF_CUDA_VIRTUAL_SM(EF_CUDA_SM90)"
	.elftype	@"ET_EXEC"


//--------------------- .nv.info                  --------------------------
	.section	.nv.info,"",@"SHT_CUDA_INFO"
	.align	4


	//----- nvinfo : EIATTR_REGCOUNT
	.align		4
        /*0000*/ 	.byte	0x04, 0x2f
        /*0002*/ 	.short	(.L_3 - .L_2)
	.align		4
.L_2:
        /*0004*/ 	.word	index@(triton_poi_fused__native_batch_norm_legit_no_training_relu_13)
        /*0008*/ 	.word	0x00000016


	//----- nvinfo : EIATTR_MIN_STACK_SIZE
	.align		4
.L_3:
        /*000c*/ 	.byte	0x04, 0x12
        /*000e*/ 	.short	(.L_5 - .L_4)
	.align		4
.L_4:
        /*0010*/ 	.word	index@(triton_poi_fused__native_batch_norm_legit_no_training_relu_13)
        /*0014*/ 	.word	0x00000000


	//----- nvinfo : EIATTR_FRAME_SIZE
	.align		4
.L_5:
        /*0018*/ 	.byte	0x04, 0x11
        /*001a*/ 	.short	(.L_7 - .L_6)
	.align		4
.L_6:
        /*001c*/ 	.word	index@(triton_poi_fused__native_batch_norm_legit_no_training_relu_13)
        /*0020*/ 	.word	0x00000000


	//----- nvinfo : EIATTR_MIN_STACK_SIZE
	.align		4
.L_7:
        /*0024*/ 	.byte	0x04, 0x12
        /*0026*/ 	.short	(.L_9 - .L_8)
	.align		4
.L_8:
        /*0028*/ 	.word	index@(triton_poi_fused__native_batch_norm_legit_no_training_relu_13)
        /*002c*/ 	.word	0x00000000
.L_9:


//--------------------- .nv.info.triton_poi_fused__native_batch_norm_legit_no_training_relu_13 --------------------------
	.section	.nv.info.triton_poi_fused__native_batch_norm_legit_no_training_relu_13,"",@"SHT_CUDA_INFO"
	.sectionflags	@""
	.align	4


	//----- nvinfo : EIATTR_CUDA_API_VERSION
	.align		4
        /*0000*/ 	.byte	0x04, 0x37
        /*0002*/ 	.short	(.L_11 - .L_10)
.L_10:
        /*0004*/ 	.word	0x0000007c


	//----- nvinfo : EIATTR_KPARAM_INFO
	.align		4
.L_11:
        /*0008*/ 	.byte	0x04, 0x17
        /*000a*/ 	.short	(.L_13 - .L_12)
.L_12:
        /*000c*/ 	.word	0x00000000
        /*0010*/ 	.short	0x0006
        /*0012*/ 	.short	0x0030
        /*0014*/ 	.byte	0x00, 0xf0, 0x11, 0x00


	//----- nvinfo : EIATTR_KPARAM_INFO
	.align		4
.L_13:
        /*0018*/ 	.byte	0x04, 0x17
        /*001a*/ 	.short	(.L_15 - .L_14)
.L_14:
        /*001c*/ 	.word	0x00000000
        /*0020*/ 	.short	0x0005
        /*0022*/ 	.short	0x0028
        /*0024*/ 	.byte	0x00, 0xf4, 0x21, 0x00


	//----- nvinfo : EIATTR_KPARAM_INFO
	.align		4
.L_15:
        /*0028*/ 	.byte	0x04, 0x17
        /*002a*/ 	.short	(.L_17 - .L_16)
.L_16:
        /*002c*/ 	.word	0x00000000
        /*0030*/ 	.short	0x0004
        /*0032*/ 	.short	0x0020
        /*0034*/ 	.byte	0x00, 0xf4, 0x21, 0x00


	//----- nvinfo : EIATTR_KPARAM_INFO
	.align		4
.L_17:
        /*0038*/ 	.byte	0x04, 0x17
        /*003a*/ 	.short	(.L_19 - .L_18)
.L_18:
        /*003c*/ 	.word	0x00000000
        /*0040*/ 	.short	0x0003
        /*0042*/ 	.short	0x0018
        /*0044*/ 	.byte	0x00, 0xf4, 0x21, 0x00


	//----- nvinfo : EIATTR_KPARAM_INFO
	.align		4
.L_19:
        /*0048*/ 	.byte	0x04, 0x17
        /*004a*/ 	.short	(.L_21 - .L_20)
.L_20:
        /*004c*/ 	.word	0x00000000
        /*0050*/ 	.short	0x0002
        /*0052*/ 	.short	0x0010
        /*0054*/ 	.byte	0x00, 0xf4, 0x21, 0x00


	//----- nvinfo : EIATTR_KPARAM_INFO
	.align		4
.L_21:
        /*0058*/ 	.byte	0x04, 0x17
        /*005a*/ 	.short	(.L_23 - .L_22)
.L_22:
        /*005c*/ 	.word	0x00000000
        /*0060*/ 	.short	0x0001
        /*0062*/ 	.short	0x0008
        /*0064*/ 	.byte	0x00, 0xf4, 0x21, 0x00


	//----- nvinfo : EIATTR_KPARAM_INFO
	.align		4
.L_23:
        /*0068*/ 	.byte	0x04, 0x17
        /*006a*/ 	.short	(.L_25 - .L_24)
.L_24:
        /*006c*/ 	.word	0x00000000
        /*0070*/ 	.short	0x0000
        /*0072*/ 	.short	0x0000
        /*0074*/ 	.byte	0x00, 0xf4, 0x21, 0x00


	//----- nvinfo : EIATTR_SPARSE_MMA_MASK
	.align		4
.L_25:
        /*0078*/ 	.byte	0x03, 0x50
        /*007a*/ 	.short	0x0000


	//----- nvinfo : EIATTR_MAXREG_COUNT
	.align		4
        /*007c*/ 	.byte	0x03, 0x1b
        /*007e*/ 	.short	0x00ff


	//----- nvinfo : EIATTR_EXIT_INSTR_OFFSETS
	.align		4
        /*0080*/ 	.byte	0x04, 0x1c
        /*0082*/ 	.short	(.L_27 - .L_26)


	//   ....[0]....
.L_26:
        /*0084*/ 	.word	0x00000490


	//   ....[1]....
        /*0088*/ 	.word	0x000004b0


	//----- nvinfo : EIATTR_REQNTID
	.align		4
.L_27:
        /*008c*/ 	.byte	0x04, 0x10
        /*008e*/ 	.short	(.L_29 - .L_28)
.L_28:
        /*0090*/ 	.word	0x00000080
        /*0094*/ 	.word	0x00000001
        /*0098*/ 	.word	0x00000001


	//----- nvinfo : EIATTR_CBANK_PARAM_SIZE
	.align		4
.L_29:
        /*009c*/ 	.byte	0x03, 0x19
        /*009e*/ 	.short	0x0034


	//----- nvinfo : EIATTR_PARAM_CBANK
	.align		4
        /*00a0*/ 	.byte	0x04, 0x0a
        /*00a2*/ 	.short	(.L_31 - .L_30)
	.align		4
.L_30:
        /*00a4*/ 	.word	index@(.nv.constant0.triton_poi_fused__native_batch_norm_legit_no_training_relu_13)
        /*00a8*/ 	.short	0x0210
        /*00aa*/ 	.short	0x0034


	//----- nvinfo : EIATTR_SW_WAR
	.align		4
.L_31:
        /*00ac*/ 	.byte	0x04, 0x36
        /*00ae*/ 	.short	(.L_33 - .L_32)
.L_32:
        /*00b0*/ 	.word	0x00000008
.L_33:


//--------------------- .nv.callgraph             --------------------------
	.section	.nv.callgraph,"",@"SHT_CUDA_CALLGRAPH"
	.align	4
	.sectionentsize	8
	.align		4
        /*0000*/ 	.word	0x00000000
	.align		4
        /*0004*/ 	.word	0xffffffff
	.align		4
        /*0008*/ 	.word	0x00000000
	.align		4
        /*000c*/ 	.word	0xfffffffe
	.align		4
        /*0010*/ 	.word	0x00000000
	.align		4
        /*0014*/ 	.word	0xfffffffd
	.align		4
        /*0018*/ 	.word	0x00000000
	.align		4
        /*001c*/ 	.word	0xfffffffc


//--------------------- .nv.constant4             --------------------------
	.section	.nv.constant4,"a",@progbits
	.align	8
	.align		8
.nv.constant4:
        /*0000*/ 	.dword	_$_str
	.align		8
        /*0008*/ 	.dword	_$_str_$_2


//--------------------- .text.triton_poi_fused__native_batch_norm_legit_no_training_relu_13 --------------------------
	.section	.text.triton_poi_fused__native_batch_norm_legit_no_training_relu_13,"ax",@progbits
	.align	128
        .global         triton_poi_fused__native_batch_norm_legit_no_training_relu_13
        .type           triton_poi_fused__native_batch_norm_legit_no_training_relu_13,@function
        .size           triton_poi_fused__native_batch_norm_legit_no_training_relu_13,(.L_x_1 - triton_poi_fused__native_batch_norm_legit_no_training_relu_13)
        .other          triton_poi_fused__native_batch_norm_legit_no_training_relu_13,@"STO_CUDA_ENTRY STV_DEFAULT"
triton_poi_fused__native_batch_norm_legit_no_training_relu_13:
.text.triton_poi_fused__native_batch_norm_legit_no_training_relu_13:
[----:B------:R-:W0:Y:S01]  /*0000*/  LDC R1, c[0x0][0x28] ;  /* 0x00000a00ff017b82 */ /* 0x000e220000000800 */
[----:B------:R-:W1:Y:S07]  /*0010*/  S2R R0, SR_TID.X ;  /* 0x0000000000007919 */ /* 0x000e6e0000002100 */
[----:B------:R-:W2:Y:S01]  /*0020*/  LDC.64 R8, c[0x0][0x220] ;  /* 0x00008800ff087b82 */ /* 0x000ea20000000a00 */
[----:B------:R-:W-:Y:S01]  /*0030*/  ULDC.64 UR4, c[0x0][0x208] ;  /* 0x0000820000047ab9 */ /* 0x000fe20000000a00 */
[----:B------:R-:W3:Y:S06]  /*0040*/  S2R R5, SR_CTAID.X ;  /* 0x0000000000057919 */ /* 0x000eec0000002500 */
[----:B------:R-:W4:Y:S08]  /*0050*/  LDC.64 R14, c[0x0][0x218] ;  /* 0x00008600ff0e7b82 */ /* 0x000f300000000a00 */
[----:B------:R-:W5:Y:S08]  /*0060*/  LDC.64 R12, c[0x0][0x210] ;  /* 0x00008400ff0c7b82 */ /* 0x000f700000000a00 */
[----:B------:R-:W4:Y:S01]  /*0070*/  LDC.64 R16, c[0x0][0x228] ;  /* 0x00008a00ff107b82 */ /* 0x000f220000000a00 */
[----:B-1----:R-:W-:-:S07]  /*0080*/  IMAD.SHL.U32 R0, R0, 0x2, RZ ;  /* 0x0000000200007824 */ /* 0x002fce00078e00ff */
[----:B------:R-:W1:Y:S01]  /*0090*/  LDC.64 R18, c[0x0][0x230] ;  /* 0x00008c00ff127b82 */ /* 0x000e620000000a00 */
[----:B---3--:R-:W-:Y:S02]  /*00a0*/  SHF.R.S32.HI R3, RZ, 0x17, R5 ;  /* 0x00000017ff037819 */ /* 0x008fe40000011405 */
[----:B------:R-:W-:Y:S02]  /*00b0*/  LOP3.LUT R0, R0, 0xfe, RZ, 0xc0, !PT ;  /* 0x000000fe00007812 */ /* 0x000fe400078ec0ff */
[----:B------:R-:W-:-:S03]  /*00c0*/  SGXT R3, R3, 0x1 ;  /* 0x000000010303781a */ /* 0x000fc60000000200 */
[----:B------:R-:W-:Y:S01]  /*00d0*/  IMAD R0, R5, 0x100, R0 ;  /* 0x0000010005007824 */ /* 0x000fe200078e0200 */
[----:B------:R-:W-:-:S04]  /*00e0*/  CS2R R4, SRZ ;  /* 0x0000000000047805 */ /* 0x000fc8000001ff00 */
[----:B------:R-:W-:Y:S02]  /*00f0*/  LEA.HI R3, R3, R0, RZ, 0x2 ;  /* 0x0000000003037211 */ /* 0x000fe400078f10ff */
[----:B------:R-:W-:Y:S02]  /*0100*/  ISETP.GE.AND P0, PT, R0, 0x200, PT ;  /* 0x000002000000780c */ /* 0x000fe40003f06270 */
[--C-:B------:R-:W-:Y:S02]  /*0110*/  SHF.R.S32.HI R2, RZ, 0x2, R3.reuse ;  /* 0x00000002ff027819 */ /* 0x100fe40000011403 */
[----:B------:R-:W-:-:S04]  /*0120*/  SHF.R.S32.HI R3, RZ, 0x1f, R3 ;  /* 0x0000001fff037819 */ /* 0x000fc80000011403 */
[----:B------:R-:W-:-:S04]  /*0130*/  LEA.HI R3, R3, R2, RZ, 0x5 ;  /* 0x0000000203037211 */ /* 0x000fc800078f28ff */
[----:B------:R-:W-:-:S04]  /*0140*/  LOP3.LUT R3, R3, 0xffffffe0, RZ, 0xc0, !PT ;  /* 0xffffffe003037812 */ /* 0x000fc800078ec0ff */
[----:B------:R-:W-:-:S05]  /*0150*/  IADD3 R11, R2, -R3, RZ ;  /* 0x80000003020b7210 */ /* 0x000fca0007ffe0ff */
[----:B--2---:R-:W-:-:S05]  /*0160*/  IMAD.WIDE R8, R11, 0x4, R8 ;  /* 0x000000040b087825 */ /* 0x004fca00078e0208 */
[----:B------:R-:W2:Y:S04]  /*0170*/  @!P0 LDG.E.EL R4, desc[UR4][R8.64] ;  /* 0x0000000408048981 */ /* 0x000ea8000c2e1900 */
[----:B------:R3:W2:Y:S01]  /*0180*/  @!P0 LDG.E.EL R5, desc[UR4][R8.64] ;  /* 0x0000000408058981 */ /* 0x0006a2000c2e1900 */
[----:B------:R-:W-:Y:S02]  /*0190*/  CS2R R6, SRZ ;  /* 0x0000000000067805 */ /* 0x000fe4000001ff00 */
[----:B------:R-:W-:Y:S01]  /*01a0*/  CS2R R2, SRZ ;  /* 0x0000000000027805 */ /* 0x000fe2000001ff00 */
[----:B----4-:R-:W-:-:S04]  /*01b0*/  IMAD.WIDE R14, R11, 0x4, R14 ;  /* 0x000000040b0e7825 */ /* 0x010fc800078e020e */
[----:B-----5:R-:W-:Y:S01]  /*01c0*/  IMAD.WIDE R12, R0, 0x4, R12 ;  /* 0x00000004000c7825 */ /* 0x020fe200078e020c */
[----:B------:R-:W4:Y:S01]  /*01d0*/  @!P0 LDG.E.EL R7, desc[UR4][R14.64] ;  /* 0x000000040e078981 */ /* 0x000f22000c2e1900 */
[----:B---3--:R-:W-:Y:S02]  /*01e0*/  CS2R R8, SRZ ;  /* 0x0000000000087805 */ /* 0x008fe4000001ff00 */
[C---:B0-----:R-:W-:Y:S01]  /*01f0*/  IMAD.WIDE R16, R11.reuse, 0x4, R16 ;  /* 0x000000040b107825 */ /* 0x041fe200078e0210 */
[----:B------:R0:W3:Y:S03]  /*0200*/  @!P0 LDG.E.EL R6, desc[UR4][R14.64] ;  /* 0x000000040e068981 */ /* 0x0000e6000c2e1900 */
[----:B-1----:R-:W-:Y:S01]  /*0210*/  IMAD.WIDE R18, R11, 0x4, R18 ;  /* 0x000000040b127825 */ /* 0x002fe200078e0212 */
[----:B------:R1:W4:Y:S01]  /*0220*/  @!P0 LDG.E.64 R2, desc[UR4][R12.64] ;  /* 0x000000040c028981 */ /* 0x000322000c1e1b00 */
[----:B------:R-:W-:-:S03]  /*0230*/  CS2R R10, SRZ ;  /* 0x00000000000a7805 */ /* 0x000fc6000001ff00 */
[----:B------:R-:W5:Y:S04]  /*0240*/  @!P0 LDG.E.EL R9, desc[UR4][R18.64] ;  /* 0x0000000412098981 */ /* 0x000f68000c2e1900 */
[----:B------:R-:W5:Y:S04]  /*0250*/  @!P0 LDG.E.EL R10, desc[UR4][R16.64] ;  /* 0x00000004100a8981 */ /* 0x000f68000c2e1900 */
[----:B------:R-:W3:Y:S04]  /*0260*/  @!P0 LDG.E.EL R11, desc[UR4][R16.64] ;  /* 0x00000004100b8981 */ /* 0x000ee8000c2e1900 */
[----:B------:R-:W3:Y:S01]  /*0270*/  @!P0 LDG.E.EL R8, desc[UR4][R18.64] ;  /* 0x0000000412088981 */ /* 0x000ee2000c2e1900 */
[----:B0-----:R-:W-:-:S02]  /*0280*/  IMAD.MOV.U32 R14, RZ, RZ, 0x3e800000 ;  /* 0x3e800000ff0e7424 */ /* 0x001fc400078e00ff */
[----:B--2---:R-:W-:Y:S01]  /*0290*/  FADD R4, R4, 9.9999997473787516356e-06 ;  /* 0x3727c5ac04047421 */ /* 0x004fe20000000000 */
[----:B------:R-:W-:-:S03]  /*02a0*/  FADD R5, R5, 9.9999997473787516356e-06 ;  /* 0x3727c5ac05057421 */ /* 0x000fc60000000000 */
[----:B-1----:R-:W0:Y:S08]  /*02b0*/  MUFU.SQRT R12, R4 ;  /* 0x00000004000c7308 */ /* 0x002e300000002000 */
[----:B------:R1:W2:Y:S01]  /*02c0*/  MUFU.SQRT R13, R5 ;  /* 0x00000005000d7308 */ /* 0x0002a20000002000 */
[C---:B0-----:R-:W-:Y:S02]  /*02d0*/  FSETP.GT.AND P1, PT, R12.reuse, 8.50705917302346158658e+37, PT ;  /* 0x7e8000000c00780b */ /* 0x041fe40003f24000 */
[----:B------:R-:W-:Y:S01]  /*02e0*/  FSETP.GEU.AND P3, PT, R12, 1.175494350822287508e-38, PT ;  /* 0x008000000c00780b */ /* 0x000fe20003f6e000 */
[----:B-1----:R-:W0:Y:S01]  /*02f0*/  LDC.64 R4, c[0x0][0x238] ;  /* 0x00008e00ff047b82 */ /* 0x002e220000000a00 */
[----:B--2---:R-:W-:-:S02]  /*0300*/  FSETP.GT.AND P2, PT, R13, 8.50705917302346158658e+37, PT ;  /* 0x7e8000000d00780b */ /* 0x004fc40003f44000 */
[----:B------:R-:W-:-:S07]  /*0310*/  FSETP.GEU.AND P4, PT, R13, 1.175494350822287508e-38, PT ;  /* 0x008000000d00780b */ /* 0x000fce0003f8e000 */
[----:B------:R-:W-:-:S04]  /*0320*/  @P1 FMUL R12, R12, 0.25 ;  /* 0x3e8000000c0c1820 */ /* 0x000fc80000400000 */
[----:B------:R-:W-:Y:S01]  /*0330*/  @!P3 FMUL R12, R12, 16777216 ;  /* 0x4b8000000c0cb820 */ /* 0x000fe20000400000 */
[----:B------:R-:W-:-:S04]  /*0340*/  @P2 FMUL R13, R13, 0.25 ;  /* 0x3e8000000d0d2820 */ /* 0x000fc80000400000 */
[----:B------:R-:W-:Y:S01]  /*0350*/  @!P4 FMUL R13, R13, 16777216 ;  /* 0x4b8000000d0dc820 */ /* 0x000fe20000400000 */
[----:B------:R-:W1:Y:S01]  /*0360*/  MUFU.RCP R12, R12 ;  /* 0x0000000c000c7308 */ /* 0x000e620000001000 */
[----:B------:R-:W-:-:S07]  /*0370*/  FSEL R15, R14, 1, P1 ;  /* 0x3f8000000e0f7808 */ /* 0x000fce0000800000 */
[----:B------:R-:W2:Y:S01]  /*0380*/  MUFU.RCP R13, R13 ;  /* 0x0000000d000d7308 */ /* 0x000ea20000001000 */
[----:B------:R-:W-:Y:S01]  /*0390*/  FSEL R14, R14, 1, P2 ;  /* 0x3f8000000e0e7808 */ /* 0x000fe20001000000 */
[----:B------:R-:W-:-:S04]  /*03a0*/  @!P3 FMUL R15, R15, 16777216 ;  /* 0x4b8000000f0fb820 */ /* 0x000fc80000400000 */
[----:B------:R-:W-:Y:S01]  /*03b0*/  @!P4 FMUL R14, R14, 16777216 ;  /* 0x4b8000000e0ec820 */ /* 0x000fe20000400000 */
[----:B----4-:R-:W-:Y:S01]  /*03c0*/  FADD R2, -R7, R2 ;  /* 0x0000000207027221 */ /* 0x010fe20000000100 */
[----:B---3--:R-:W-:Y:S01]  /*03d0*/  FADD R3, -R6, R3 ;  /* 0x0000000306037221 */ /* 0x008fe20000000100 */
[----:B-1----:R-:W-:Y:S01]  /*03e0*/  FMUL R15, R12, R15 ;  /* 0x0000000f0c0f7220 */ /* 0x002fe20000400000 */
[----:B--2---:R-:W-:-:S03]  /*03f0*/  FMUL R14, R13, R14 ;  /* 0x0000000e0d0e7220 */ /* 0x004fc60000400000 */
[----:B------:R-:W-:Y:S01]  /*0400*/  FMUL R2, R2, R15 ;  /* 0x0000000f02027220 */ /* 0x000fe20000400000 */
[----:B------:R-:W-:-:S03]  /*0410*/  FMUL R3, R3, R14 ;  /* 0x0000000e03037220 */ /* 0x000fc60000400000 */
[----:B-----5:R-:W-:Y:S01]  /*0420*/  FFMA R2, R2, R10, R9 ;  /* 0x0000000a02027223 */ /* 0x020fe20000000009 */
[----:B------:R-:W-:-:S04]  /*0430*/  FFMA R3, R3, R11, R8 ;  /* 0x0000000b03037223 */ /* 0x000fc80000000008 */
[----:B------:R-:W-:Y:S02]  /*0440*/  FSETP.GEU.AND P1, PT, R2, RZ, PT ;  /* 0x000000ff0200720b */ /* 0x000fe40003f2e000 */
[C---:B------:R-:W-:Y:S01]  /*0450*/  FSETP.GEU.AND P2, PT, R3.reuse, RZ, PT ;  /* 0x000000ff0300720b */ /* 0x040fe20003f4e000 */
[----:B0-----:R-:W-:Y:S01]  /*0460*/  IMAD.WIDE R4, R0, 0x4, R4 ;  /* 0x0000000400047825 */ /* 0x001fe200078e0204 */
[----:B------:R-:W-:Y:S02]  /*0470*/  FSEL R2, R2, RZ, P1 ;  /* 0x000000ff02027208 */ /* 0x000fe40000800000 */
[----:B------:R-:W-:Y:S01]  /*0480*/  FSEL R3, R3, RZ, P2 ;  /* 0x000000ff03037208 */ /* 0x000fe20001000000 */
[----:B------:R-:W-:Y:S08]  /*0490*/  @P0 EXIT ;  /* 0x000000000000094d */ /* 0x000ff00003800000 */
[----:B------:R-:W-:Y:S01]  /*04a0*/  STG.E.64 desc[UR4][R4.64], R2 ;  /* 0x0000000204007986 */ /* 0x000fe2000c101b04 */
[----:B------:R-:W-:Y:S05]  /*04b0*/  EXIT ;  /* 0x000000000000794d */ /* 0x000fea0003800000 */
.L_x_0:
[----:B------:R-:W-:-:S00]  /*04c0*/  BRA `(.L_x_0) ;  /* 0xfffffffc00fc7947 */ /* 0x000fc0000383ffff */
[----:B------:R-:W-:-:S00]  /*04d0*/  NOP ;  /* 0x0000000000007918 */ /* 0x000fc00000000000 */
        /* <DEDUP_REMOVED lines=10> */
.L_x_1:


//--------------------- .nv.global.init           --------------------------
	.section	.nv.global.init,"aw",@progbits
.nv.global.init:
	.type		_$_str,@object
	.size		_$_str,(_$_str_$_2 - _$_str)
_$_str:
        /*0000*/ 	.byte	0x5f, 0x5f, 0x43, 0x55, 0x44, 0x41, 0x5f, 0x46, 0x54, 0x5a, 0x00
	.type		_$_str_$_2,@object
	.size		_$_str_$_2,(.L_1 - _$_str_$_2)
_$_str_$_2:
        /*000b*/ 	.byte	0x5f, 0x5f, 0x43, 0x55, 0x44, 0x41, 0x5f, 0x50, 0x52, 0x45, 0x43, 0x5f, 0x53, 0x51, 0x52, 0x54
        /*001b*/ 	.byte	0x00
.L_1:


//--------------------- .nv.constant0.triton_poi_fused__native_batch_norm_legit_no_training_relu_13 --------------------------
	.section	.nv.constant0.triton_poi_fused__native_batch_norm_legit_no_training_relu_13,"a",@progbits
	.sectionflags	@""
	.align	4
.nv.constant0.triton_poi_fused__native_batch_norm_legit_no_training_relu_13:
	.zero		580
